//
// Generated by NVIDIA NVVM Compiler
//
// Compiler Build ID: CL-36424714
// Cuda compilation tools, release 13.0, V13.0.88
// Based on NVVM 20.0.0
//

.version 9.0
.target sm_100
.address_size 64

	// .globl	_Z10vector_sumPhjPy

.visible .entry _Z10vector_sumPhjPy(
	.param .u64 .ptr .align 1 _Z10vector_sumPhjPy_param_0,
	.param .u32 _Z10vector_sumPhjPy_param_1,
	.param .u64 .ptr .align 1 _Z10vector_sumPhjPy_param_2
)
{
	.reg .pred 	%p<2>;
	.reg .b32 	%r<6>;
	.reg .b64 	%rd<9>;

	ld.param.u64 	%rd1, [_Z10vector_sumPhjPy_param_0];
	ld.param.u32 	%r2, [_Z10vector_sumPhjPy_param_1];
	ld.param.u64 	%rd2, [_Z10vector_sumPhjPy_param_2];
	mov.u32 	%r3, %ctaid.x;
	mov.u32 	%r4, %ntid.x;
	mov.u32 	%r5, %tid.x;
	mad.lo.s32 	%r1, %r3, %r4, %r5;
	setp.ge.u32 	%p1, %r1, %r2;
	@%p1 bra 	$L__BB0_2;
	cvta.to.global.u64 	%rd3, %rd1;
	cvta.to.global.u64 	%rd4, %rd2;
	cvt.u64.u32 	%rd5, %r1;
	add.s64 	%rd6, %rd3, %rd5;
	ld.global.u8 	%rd7, [%rd6];
	atom.global.add.u64 	%rd8, [%rd4], %rd7;
$L__BB0_2:
	ret;

}


// ===== COMPILED SASS (sm_100) =====

	.target	sm_100

	.elftype	@"ET_EXEC"


//--------------------- .note.nv.tkinfo           --------------------------
	.section	.note.nv.tkinfo,"",@"SHT_NOTE"
	.sectionflags	@"SHF_NOTE_NV_TKINFO"
	.tkinfo
        /*0018*/ 	.word	0x00000002
        /*0030*/ 	.string	""
        /*0030*/ 	.string	"ptxas"
        /*0030*/ 	.string	"Cuda compilation tools, release 13.0, V13.0.88"
        /*0030*/ 	.string	"Build cuda_13.0.r13.0/compiler.36424714_0"
        /*0030*/ 	.string	"-arch sm_100 -m 64 "



//--------------------- .note.nv.cuinfo           --------------------------
	.section	.note.nv.cuinfo,"",@"SHT_NOTE"
	.sectionflags	@"SHF_NOTE_NV_CUINFO"
        /*0018*/ 	.short	0x0002
        /*001a*/ 	.short	0x0064
        /*001c*/ 	.short	0x0082
	.zero		2


//--------------------- .nv.info                  --------------------------
	.section	.nv.info,"",@"SHT_CUDA_INFO"
	.align	4


	//----- nvinfo : EIATTR_REGCOUNT
	.align		4
        /*0000*/ 	.byte	0x04, 0x2f
        /*0002*/ 	.short	(.L_1 - .L_0)
	.align		4
.L_0:
        /*0004*/ 	.word	index@(_Z10vector_sumPhjPy)
        /*0008*/ 	.word	0x00000008


	//----- nvinfo : EIATTR_FRAME_SIZE
	.align		4
.L_1:
        /*000c*/ 	.byte	0x04, 0x11
        /*000e*/ 	.short	(.L_3 - .L_2)
	.align		4
.L_2:
        /*0010*/ 	.word	index@(_Z10vector_sumPhjPy)
        /*0014*/ 	.word	0x00000000


	//----- nvinfo : EIATTR_MIN_STACK_SIZE
	.align		4
.L_3:
        /*0018*/ 	.byte	0x04, 0x12
        /*001a*/ 	.short	(.L_5 - .L_4)
	.align		4
.L_4:
        /*001c*/ 	.word	index@(_Z10vector_sumPhjPy)
        /*0020*/ 	.word	0x00000000
.L_5:


//--------------------- .nv.compat                --------------------------
	.section	.nv.compat,"",@"SHT_CUDA_COMPAT_INFO"
	.align	4
        /*0000*/ 	.byte	0x02, 0x09, 0x00, 0x00, 0x02, 0x02, 0x01, 0x00, 0x02, 0x05, 0x05, 0x00, 0x03, 0x07, 0x01, 0x01
        /*0010*/ 	.byte	0x02, 0x03, 0x00, 0x00, 0x02, 0x06, 0x01, 0x00, 0x04, 0x0b, 0x08, 0x00, 0x09, 0x00, 0x00, 0x00
        /*0020*/ 	.byte	0x00, 0x00, 0x00, 0x00


//--------------------- .nv.info._Z10vector_sumPhjPy --------------------------
	.section	.nv.info._Z10vector_sumPhjPy,"",@"SHT_CUDA_INFO"
	.sectionflags	@""
	.align	4


	//----- nvinfo : EIATTR_CUDA_API_VERSION
	.align		4
        /*0000*/ 	.byte	0x04, 0x37
        /*0002*/ 	.short	(.L_7 - .L_6)
.L_6:
        /*0004*/ 	.word	0x00000082


	//----- nvinfo : EIATTR_KPARAM_INFO
	.align		4
.L_7:
        /*0008*/ 	.byte	0x04, 0x17
        /*000a*/ 	.short	(.L_9 - .L_8)
.L_8:
        /*000c*/ 	.word	0x00000000
        /*0010*/ 	.short	0x0002
        /*0012*/ 	.short	0x0010
        /*0014*/ 	.byte	0x00, 0xf5, 0x21, 0x00


	//----- nvinfo : EIATTR_KPARAM_INFO
	.align		4
.L_9:
        /*0018*/ 	.byte	0x04, 0x17
        /*001a*/ 	.short	(.L_11 - .L_10)
.L_10:
        /*001c*/ 	.word	0x00000000
        /*0020*/ 	.short	0x0001
        /*0022*/ 	.short	0x0008
        /*0024*/ 	.byte	0x00, 0xf0, 0x11, 0x00


	//----- nvinfo : EIATTR_KPARAM_INFO
	.align		4
.L_11:
        /*0028*/ 	.byte	0x04, 0x17
        /*002a*/ 	.short	(.L_13 - .L_12)
.L_12:
        /*002c*/ 	.word	0x00000000
        /*0030*/ 	.short	0x0000
        /*0032*/ 	.short	0x0000
        /*0034*/ 	.byte	0x00, 0xf5, 0x21, 0x00


	//----- nvinfo : EIATTR_SPARSE_MMA_MASK
	.align		4
.L_13:
        /*0038*/ 	.byte	0x03, 0x50
        /*003a*/ 	.short	0x0000


	//----- nvinfo : EIATTR_MAXREG_COUNT
	.align		4
        /*003c*/ 	.byte	0x03, 0x1b
        /*003e*/ 	.short	0x00ff


	//----- nvinfo : EIATTR_MERCURY_ISA_VERSION
	.align		4
        /*0040*/ 	.byte	0x03, 0x5f
        /*0042*/ 	.short	0x0101


	//----- nvinfo : EIATTR_VRC_CTA_INIT_COUNT
	.align		4
        /*0044*/ 	.byte	0x02, 0x4a
	.zero		1
	.zero		1


	//----- nvinfo : EIATTR_EXIT_INSTR_OFFSETS
	.align		4
        /*0048*/ 	.byte	0x04, 0x1c
        /*004a*/ 	.short	(.L_15 - .L_14)


	//   ....[0]....
.L_14:
        /*004c*/ 	.word	0x00000070


	//   ....[1]....
        /*0050*/ 	.word	0x00000100


	//----- nvinfo : EIATTR_CBANK_PARAM_SIZE
	.align		4
.L_15:
        /*0054*/ 	.byte	0x03, 0x19
        /*0056*/ 	.short	0x0018


	//----- nvinfo : EIATTR_PARAM_CBANK
	.align		4
        /*0058*/ 	.byte	0x04, 0x0a
        /*005a*/ 	.short	(.L_17 - .L_16)
	.align		4
.L_16:
        /*005c*/ 	.word	index@(.nv.constant0._Z10vector_sumPhjPy)
        /*0060*/ 	.short	0x0380
        /*0062*/ 	.short	0x0018


	//----- nvinfo : EIATTR_SW_WAR
	.align		4
.L_17:
        /*0064*/ 	.byte	0x04, 0x36
        /*0066*/ 	.short	(.L_19 - .L_18)
.L_18:
        /*0068*/ 	.word	0x00000008
.L_19:


//--------------------- .nv.callgraph             --------------------------
	.section	.nv.callgraph,"",@"SHT_CUDA_CALLGRAPH"
	.align	4
	.sectionentsize	8
	.align		4
        /*0000*/ 	.word	0x00000000
	.align		4
        /*0004*/ 	.word	0xffffffff
	.align		4
        /*0008*/ 	.word	0x00000000
	.align		4
        /*000c*/ 	.word	0xfffffffe
	.align		4
        /*0010*/ 	.word	0x00000000
	.align		4
        /*0014*/ 	.word	0xfffffffd
	.align		4
        /*0018*/ 	.word	0x00000000
	.align		4
        /*001c*/ 	.word	0xfffffffc


//--------------------- .text._Z10vector_sumPhjPy --------------------------
	.section	.text._Z10vector_sumPhjPy,"ax",@progbits
	.align	128
        .global         _Z10vector_sumPhjPy
        .type           _Z10vector_sumPhjPy,@function
        .size           _Z10vector_sumPhjPy,(.L_x_1 - _Z10vector_sumPhjPy)
        .other          _Z10vector_sumPhjPy,@"STO_CUDA_ENTRY STV_DEFAULT"
_Z10vector_sumPhjPy:
.text._Z10vector_sumPhjPy:
[----:B------:R-:W-:Y:S01]  /*0000*/  LDC R1, c[0x0][0x37c] ;  /* 0x0000df00ff017b82 */ /* 0x000fe20000000800 */
[----:B------:R-:W0:Y:S07]  /*0010*/  S2R R3, SR_TID.X ;  /* 0x0000000000037919 */ /* 0x000e2e0000002100 */
[----:B------:R-:W0:Y:S01]  /*0020*/  S2UR UR4, SR_CTAID.X ;  /* 0x00000000000479c3 */ /* 0x000e220000002500 */
[----:B------:R-:W1:Y:S07]  /*0030*/  LDCU UR5, c[0x0][0x388] ;  /* 0x00007100ff0577ac */ /* 0x000e6e0008000800 */
[----:B------:R-:W0:Y:S02]  /*0040*/  LDC R2, c[0x0][0x360] ;  /* 0x0000d800ff027b82 */ /* 0x000e240000000800 */
[----:B0-----:R-:W-:-:S05]  /*0050*/  IMAD R2, R2, UR4, R3 ;  /* 0x0000000402027c24 */ /* 0x001fca000f8e0203 */
[----:B-1----:R-:W-:-:S13]  /*0060*/  ISETP.GE.U32.AND P0, PT, R2, UR5, PT ;  /* 0x0000000502007c0c */ /* 0x002fda000bf06070 */
[----:B------:R-:W-:Y:S05]  /*0070*/  @P0 EXIT ;  /* 0x000000000000094d */ /* 0x000fea0003800000 */
[----:B------:R-:W0:Y:S01]  /*0080*/  LDCU.64 UR6, c[0x0][0x380] ;  /* 0x00007000ff0677ac */ /* 0x000e220008000a00 */
[----:B------:R-:W1:Y:S01]  /*0090*/  LDCU.64 UR4, c[0x0][0x358] ;  /* 0x00006b00ff0477ac */ /* 0x000e620008000a00 */
[----:B0-----:R-:W-:-:S05]  /*00a0*/  IADD3 R2, P0, PT, R2, UR6, RZ ;  /* 0x0000000602027c10 */ /* 0x001fca000ff1e0ff */
[----:B------:R-:W-:-:S05]  /*00b0*/  IMAD.X R3, RZ, RZ, UR7, P0 ;  /* 0x00000007ff037e24 */ /* 0x000fca00080e06ff */
[----:B-1----:R0:W2:Y:S01]  /*00c0*/  LDG.E.U8 R2, desc[UR4][R2.64] ;  /* 0x0000000402027981 */ /* 0x0020a2000c1e1100 */
[----:B------:R-:W2:Y:S01]  /*00d0*/  LDC.64 R4, c[0x0][0x390] ;  /* 0x0000e400ff047b82 */ /* 0x000ea20000000a00 */
[----:B0-----:R-:W-:-:S05]  /*00e0*/  HFMA2 R3, -RZ, RZ, 0, 0 ;  /* 0x00000000ff037431 */ /* 0x001fca00000001ff */
[----:B--2---:R-:W-:Y:S01]  /*00f0*/  REDG.E.ADD.64.STRONG.GPU desc[UR4][R4.64], R2 ;  /* 0x000000020400798e */ /* 0x004fe2000c12e504 */
[----:B------:R-:W-:Y:S05]  /*0100*/  EXIT ;  /* 0x000000000000794d */ /* 0x000fea0003800000 */
.L_x_0:
[----:B------:R-:W-:-:S00]  /*0110*/  BRA `(.L_x_0) ;  /* 0xfffffffc00fc7947 */ /* 0x000fc0000383ffff */
[----:B------:R-:W-:-:S00]  /*0120*/  NOP ;  /* 0x0000000000007918 */ /* 0x000fc00000000000 */
        /* <DEDUP_REMOVED lines=13> */
.L_x_1:


//--------------------- .nv.shared.reserved.0     --------------------------
	.section	.nv.shared.reserved.0,"aw",@nobits
	.weak		__nv_reservedSMEM_offset_0_alias
	.size		__nv_reservedSMEM_offset_0_alias, 0, 64
	.other		__nv_reservedSMEM_offset_0_alias,@"STO_CUDA_RESERVED_SHARED STV_DEFAULT"
__nv_reservedSMEM_offset_0_alias:
	.zero		0
	.zero		64


//--------------------- .nv.constant0._Z10vector_sumPhjPy --------------------------
	.section	.nv.constant0._Z10vector_sumPhjPy,"a",@progbits
	.sectionflags	@""
	.align	4
.nv.constant0._Z10vector_sumPhjPy:
	.zero		920


//--------------------- SYMBOLS --------------------------

	.type		.nv.reservedSmem.offset0,@object
	.size		.nv.reservedSmem.offset0,0x4
